//
// Generated by NVIDIA NVVM Compiler
//
// Compiler Build ID: CL-36424714
// Cuda compilation tools, release 13.0, V13.0.88
// Based on NVVM 20.0.0
//

.version 9.0
.target sm_100
.address_size 64

	// .globl	_Z35matrix_vector_multiplication_kernelPKfS0_Pfii

.visible .entry _Z35matrix_vector_multiplication_kernelPKfS0_Pfii(
	.param .u64 .ptr .align 1 _Z35matrix_vector_multiplication_kernelPKfS0_Pfii_param_0,
	.param .u64 .ptr .align 1 _Z35matrix_vector_multiplication_kernelPKfS0_Pfii_param_1,
	.param .u64 .ptr .align 1 _Z35matrix_vector_multiplication_kernelPKfS0_Pfii_param_2,
	.param .u32 _Z35matrix_vector_multiplication_kernelPKfS0_Pfii_param_3,
	.param .u32 _Z35matrix_vector_multiplication_kernelPKfS0_Pfii_param_4
)
{
	.reg .pred 	%p<12>;
	.reg .b32 	%r<32>;
	.reg .b32 	%f<112>;
	.reg .b64 	%rd<47>;

	ld.param.u64 	%rd16, [_Z35matrix_vector_multiplication_kernelPKfS0_Pfii_param_0];
	ld.param.u64 	%rd17, [_Z35matrix_vector_multiplication_kernelPKfS0_Pfii_param_1];
	ld.param.u64 	%rd15, [_Z35matrix_vector_multiplication_kernelPKfS0_Pfii_param_2];
	ld.param.u32 	%r19, [_Z35matrix_vector_multiplication_kernelPKfS0_Pfii_param_3];
	ld.param.u32 	%r18, [_Z35matrix_vector_multiplication_kernelPKfS0_Pfii_param_4];
	cvta.to.global.u64 	%rd1, %rd17;
	cvta.to.global.u64 	%rd2, %rd16;
	mov.u32 	%r20, %ctaid.y;
	mov.u32 	%r21, %ntid.y;
	mov.u32 	%r22, %tid.y;
	mad.lo.s32 	%r1, %r20, %r21, %r22;
	setp.ge.s32 	%p1, %r1, %r19;
	setp.lt.s32 	%p2, %r18, 1;
	mov.f32 	%f111, 0f00000000;
	or.pred  	%p3, %p1, %p2;
	@%p3 bra 	$L__BB0_13;
	mul.lo.s32 	%r2, %r18, %r1;
	and.b32  	%r3, %r18, 15;
	setp.lt.u32 	%p4, %r18, 16;
	mov.f32 	%f111, 0f00000000;
	mov.b32 	%r29, 0;
	@%p4 bra 	$L__BB0_4;
	and.b32  	%r29, %r18, 2147483632;
	neg.s32 	%r27, %r29;
	mul.wide.u32 	%rd18, %r2, 4;
	add.s64 	%rd19, %rd18, %rd2;
	add.s64 	%rd44, %rd19, 32;
	add.s64 	%rd43, %rd1, 32;
	mov.f32 	%f111, 0f00000000;
$L__BB0_3:
	.pragma "nounroll";
	ld.global.f32 	%f18, [%rd44+-32];
	ld.global.f32 	%f19, [%rd43+-32];
	fma.rn.f32 	%f20, %f18, %f19, %f111;
	ld.global.f32 	%f21, [%rd44+-28];
	ld.global.f32 	%f22, [%rd43+-28];
	fma.rn.f32 	%f23, %f21, %f22, %f20;
	ld.global.f32 	%f24, [%rd44+-24];
	ld.global.f32 	%f25, [%rd43+-24];
	fma.rn.f32 	%f26, %f24, %f25, %f23;
	ld.global.f32 	%f27, [%rd44+-20];
	ld.global.f32 	%f28, [%rd43+-20];
	fma.rn.f32 	%f29, %f27, %f28, %f26;
	ld.global.f32 	%f30, [%rd44+-16];
	ld.global.f32 	%f31, [%rd43+-16];
	fma.rn.f32 	%f32, %f30, %f31, %f29;
	ld.global.f32 	%f33, [%rd44+-12];
	ld.global.f32 	%f34, [%rd43+-12];
	fma.rn.f32 	%f35, %f33, %f34, %f32;
	ld.global.f32 	%f36, [%rd44+-8];
	ld.global.f32 	%f37, [%rd43+-8];
	fma.rn.f32 	%f38, %f36, %f37, %f35;
	ld.global.f32 	%f39, [%rd44+-4];
	ld.global.f32 	%f40, [%rd43+-4];
	fma.rn.f32 	%f41, %f39, %f40, %f38;
	ld.global.f32 	%f42, [%rd44];
	ld.global.f32 	%f43, [%rd43];
	fma.rn.f32 	%f44, %f42, %f43, %f41;
	ld.global.f32 	%f45, [%rd44+4];
	ld.global.f32 	%f46, [%rd43+4];
	fma.rn.f32 	%f47, %f45, %f46, %f44;
	ld.global.f32 	%f48, [%rd44+8];
	ld.global.f32 	%f49, [%rd43+8];
	fma.rn.f32 	%f50, %f48, %f49, %f47;
	ld.global.f32 	%f51, [%rd44+12];
	ld.global.f32 	%f52, [%rd43+12];
	fma.rn.f32 	%f53, %f51, %f52, %f50;
	ld.global.f32 	%f54, [%rd44+16];
	ld.global.f32 	%f55, [%rd43+16];
	fma.rn.f32 	%f56, %f54, %f55, %f53;
	ld.global.f32 	%f57, [%rd44+20];
	ld.global.f32 	%f58, [%rd43+20];
	fma.rn.f32 	%f59, %f57, %f58, %f56;
	ld.global.f32 	%f60, [%rd44+24];
	ld.global.f32 	%f61, [%rd43+24];
	fma.rn.f32 	%f62, %f60, %f61, %f59;
	ld.global.f32 	%f63, [%rd44+28];
	ld.global.f32 	%f64, [%rd43+28];
	fma.rn.f32 	%f111, %f63, %f64, %f62;
	add.s32 	%r27, %r27, 16;
	add.s64 	%rd44, %rd44, 64;
	add.s64 	%rd43, %rd43, 64;
	setp.ne.s32 	%p5, %r27, 0;
	@%p5 bra 	$L__BB0_3;
$L__BB0_4:
	setp.eq.s32 	%p6, %r3, 0;
	@%p6 bra 	$L__BB0_13;
	and.b32  	%r9, %r18, 7;
	setp.lt.u32 	%p7, %r3, 8;
	@%p7 bra 	$L__BB0_7;
	add.s32 	%r24, %r29, %r2;
	mul.wide.u32 	%rd20, %r24, 4;
	add.s64 	%rd21, %rd2, %rd20;
	ld.global.f32 	%f66, [%rd21];
	cvt.u64.u32 	%rd22, %r29;
	mul.wide.u32 	%rd23, %r29, 4;
	add.s64 	%rd24, %rd1, %rd23;
	ld.global.f32 	%f67, [%rd24];
	fma.rn.f32 	%f68, %f66, %f67, %f111;
	cvt.u64.u32 	%rd25, %r2;
	add.s64 	%rd26, %rd22, %rd25;
	shl.b64 	%rd27, %rd26, 2;
	add.s64 	%rd28, %rd2, %rd27;
	ld.global.f32 	%f69, [%rd28+4];
	ld.global.f32 	%f70, [%rd24+4];
	fma.rn.f32 	%f71, %f69, %f70, %f68;
	ld.global.f32 	%f72, [%rd28+8];
	ld.global.f32 	%f73, [%rd24+8];
	fma.rn.f32 	%f74, %f72, %f73, %f71;
	ld.global.f32 	%f75, [%rd28+12];
	ld.global.f32 	%f76, [%rd24+12];
	fma.rn.f32 	%f77, %f75, %f76, %f74;
	ld.global.f32 	%f78, [%rd28+16];
	ld.global.f32 	%f79, [%rd24+16];
	fma.rn.f32 	%f80, %f78, %f79, %f77;
	ld.global.f32 	%f81, [%rd28+20];
	ld.global.f32 	%f82, [%rd24+20];
	fma.rn.f32 	%f83, %f81, %f82, %f80;
	ld.global.f32 	%f84, [%rd28+24];
	ld.global.f32 	%f85, [%rd24+24];
	fma.rn.f32 	%f86, %f84, %f85, %f83;
	ld.global.f32 	%f87, [%rd28+28];
	ld.global.f32 	%f88, [%rd24+28];
	fma.rn.f32 	%f111, %f87, %f88, %f86;
	add.s32 	%r29, %r29, 8;
$L__BB0_7:
	setp.eq.s32 	%p8, %r9, 0;
	@%p8 bra 	$L__BB0_13;
	and.b32  	%r12, %r18, 3;
	setp.lt.u32 	%p9, %r9, 4;
	@%p9 bra 	$L__BB0_10;
	add.s32 	%r25, %r29, %r2;
	mul.wide.u32 	%rd29, %r25, 4;
	add.s64 	%rd30, %rd2, %rd29;
	ld.global.f32 	%f90, [%rd30];
	cvt.u64.u32 	%rd31, %r29;
	mul.wide.u32 	%rd32, %r29, 4;
	add.s64 	%rd33, %rd1, %rd32;
	ld.global.f32 	%f91, [%rd33];
	fma.rn.f32 	%f92, %f90, %f91, %f111;
	cvt.u64.u32 	%rd34, %r2;
	add.s64 	%rd35, %rd31, %rd34;
	shl.b64 	%rd36, %rd35, 2;
	add.s64 	%rd37, %rd2, %rd36;
	ld.global.f32 	%f93, [%rd37+4];
	ld.global.f32 	%f94, [%rd33+4];
	fma.rn.f32 	%f95, %f93, %f94, %f92;
	ld.global.f32 	%f96, [%rd37+8];
	ld.global.f32 	%f97, [%rd33+8];
	fma.rn.f32 	%f98, %f96, %f97, %f95;
	ld.global.f32 	%f99, [%rd37+12];
	ld.global.f32 	%f100, [%rd33+12];
	fma.rn.f32 	%f111, %f99, %f100, %f98;
	add.s32 	%r29, %r29, 4;
$L__BB0_10:
	setp.eq.s32 	%p10, %r12, 0;
	@%p10 bra 	$L__BB0_13;
	mul.wide.u32 	%rd38, %r29, 4;
	add.s64 	%rd46, %rd1, %rd38;
	add.s32 	%r26, %r29, %r2;
	mul.wide.u32 	%rd39, %r26, 4;
	add.s64 	%rd45, %rd2, %rd39;
	neg.s32 	%r31, %r12;
$L__BB0_12:
	.pragma "nounroll";
	ld.global.f32 	%f101, [%rd45];
	ld.global.f32 	%f102, [%rd46];
	fma.rn.f32 	%f111, %f101, %f102, %f111;
	add.s64 	%rd46, %rd46, 4;
	add.s64 	%rd45, %rd45, 4;
	add.s32 	%r31, %r31, 1;
	setp.ne.s32 	%p11, %r31, 0;
	@%p11 bra 	$L__BB0_12;
$L__BB0_13:
	cvta.to.global.u64 	%rd40, %rd15;
	mul.wide.u32 	%rd41, %r1, 4;
	add.s64 	%rd42, %rd40, %rd41;
	st.global.f32 	[%rd42], %f111;
	ret;

}


// ===== COMPILED SASS (sm_100) =====

	.target	sm_100

	.elftype	@"ET_EXEC"


//--------------------- .note.nv.tkinfo           --------------------------
	.section	.note.nv.tkinfo,"",@"SHT_NOTE"
	.sectionflags	@"SHF_NOTE_NV_TKINFO"
	.tkinfo
        /*0018*/ 	.word	0x00000002
        /*0030*/ 	.string	""
        /*0030*/ 	.string	"ptxas"
        /*0030*/ 	.string	"Cuda compilation tools, release 13.0, V13.0.88"
        /*0030*/ 	.string	"Build cuda_13.0.r13.0/compiler.36424714_0"
        /*0030*/ 	.string	"-arch sm_100 -m 64 "



//--------------------- .note.nv.cuinfo           --------------------------
	.section	.note.nv.cuinfo,"",@"SHT_NOTE"
	.sectionflags	@"SHF_NOTE_NV_CUINFO"
        /*0018*/ 	.short	0x0002
        /*001a*/ 	.short	0x0064
        /*001c*/ 	.short	0x0082
	.zero		2


//--------------------- .nv.info                  --------------------------
	.section	.nv.info,"",@"SHT_CUDA_INFO"
	.align	4


	//----- nvinfo : EIATTR_REGCOUNT
	.align		4
        /*0000*/ 	.byte	0x04, 0x2f
        /*0002*/ 	.short	(.L_1 - .L_0)
	.align		4
.L_0:
        /*0004*/ 	.word	index@(_Z35matrix_vector_multiplication_kernelPKfS0_Pfii)
        /*0008*/ 	.word	0x0000001d


	//----- nvinfo : EIATTR_FRAME_SIZE
	.align		4
.L_1:
        /*000c*/ 	.byte	0x04, 0x11
        /*000e*/ 	.short	(.L_3 - .L_2)
	.align		4
.L_2:
        /*0010*/ 	.word	index@(_Z35matrix_vector_multiplication_kernelPKfS0_Pfii)
        /*0014*/ 	.word	0x00000000


	//----- nvinfo : EIATTR_MIN_STACK_SIZE
	.align		4
.L_3:
        /*0018*/ 	.byte	0x04, 0x12
        /*001a*/ 	.short	(.L_5 - .L_4)
	.align		4
.L_4:
        /*001c*/ 	.word	index@(_Z35matrix_vector_multiplication_kernelPKfS0_Pfii)
        /*0020*/ 	.word	0x00000000
.L_5:


//--------------------- .nv.compat                --------------------------
	.section	.nv.compat,"",@"SHT_CUDA_COMPAT_INFO"
	.align	4
        /*0000*/ 	.byte	0x02, 0x09, 0x00, 0x00, 0x02, 0x02, 0x01, 0x00, 0x02, 0x05, 0x05, 0x00, 0x03, 0x07, 0x01, 0x01
        /*0010*/ 	.byte	0x02, 0x03, 0x00, 0x00, 0x02, 0x06, 0x01, 0x00, 0x04, 0x0b, 0x08, 0x00, 0x09, 0x00, 0x00, 0x00
        /*0020*/ 	.byte	0x00, 0x00, 0x00, 0x00


//--------------------- .nv.info._Z35matrix_vector_multiplication_kernelPKfS0_Pfii --------------------------
	.section	.nv.info._Z35matrix_vector_multiplication_kernelPKfS0_Pfii,"",@"SHT_CUDA_INFO"
	.sectionflags	@""
	.align	4


	//----- nvinfo : EIATTR_CUDA_API_VERSION
	.align		4
        /*0000*/ 	.byte	0x04, 0x37
        /*0002*/ 	.short	(.L_7 - .L_6)
.L_6:
        /*0004*/ 	.word	0x00000082


	//----- nvinfo : EIATTR_KPARAM_INFO
	.align		4
.L_7:
        /*0008*/ 	.byte	0x04, 0x17
        /*000a*/ 	.short	(.L_9 - .L_8)
.L_8:
        /*000c*/ 	.word	0x00000000
        /*0010*/ 	.short	0x0004
        /*0012*/ 	.short	0x001c
        /*0014*/ 	.byte	0x00, 0xf0, 0x11, 0x00


	//----- nvinfo : EIATTR_KPARAM_INFO
	.align		4
.L_9:
        /*0018*/ 	.byte	0x04, 0x17
        /*001a*/ 	.short	(.L_11 - .L_10)
.L_10:
        /*001c*/ 	.word	0x00000000
        /*0020*/ 	.short	0x0003
        /*0022*/ 	.short	0x0018
        /*0024*/ 	.byte	0x00, 0xf0, 0x11, 0x00


	//----- nvinfo : EIATTR_KPARAM_INFO
	.align		4
.L_11:
        /*0028*/ 	.byte	0x04, 0x17
        /*002a*/ 	.short	(.L_13 - .L_12)
.L_12:
        /*002c*/ 	.word	0x00000000
        /*0030*/ 	.short	0x0002
        /*0032*/ 	.short	0x0010
        /*0034*/ 	.byte	0x00, 0xf5, 0x21, 0x00


	//----- nvinfo : EIATTR_KPARAM_INFO
	.align		4
.L_13:
        /*0038*/ 	.byte	0x04, 0x17
        /*003a*/ 	.short	(.L_15 - .L_14)
.L_14:
        /*003c*/ 	.word	0x00000000
        /*0040*/ 	.short	0x0001
        /*0042*/ 	.short	0x0008
        /*0044*/ 	.byte	0x00, 0xf5, 0x21, 0x00


	//----- nvinfo : EIATTR_KPARAM_INFO
	.align		4
.L_15:
        /*0048*/ 	.byte	0x04, 0x17
        /*004a*/ 	.short	(.L_17 - .L_16)
.L_16:
        /*004c*/ 	.word	0x00000000
        /*0050*/ 	.short	0x0000
        /*0052*/ 	.short	0x0000
        /*0054*/ 	.byte	0x00, 0xf5, 0x21, 0x00


	//----- nvinfo : EIATTR_SPARSE_MMA_MASK
	.align		4
.L_17:
        /*0058*/ 	.byte	0x03, 0x50
        /*005a*/ 	.short	0x0000


	//----- nvinfo : EIATTR_MAXREG_COUNT
	.align		4
        /*005c*/ 	.byte	0x03, 0x1b
        /*005e*/ 	.short	0x00ff


	//----- nvinfo : EIATTR_MERCURY_ISA_VERSION
	.align		4
        /*0060*/ 	.byte	0x03, 0x5f
        /*0062*/ 	.short	0x0101


	//----- nvinfo : EIATTR_VRC_CTA_INIT_COUNT
	.align		4
        /*0064*/ 	.byte	0x02, 0x4a
	.zero		1
	.zero		1


	//----- nvinfo : EIATTR_EXIT_INSTR_OFFSETS
	.align		4
        /*0068*/ 	.byte	0x04, 0x1c
        /*006a*/ 	.short	(.L_19 - .L_18)


	//   ....[0]....
.L_18:
        /*006c*/ 	.word	0x00000b30


	//----- nvinfo : EIATTR_CRS_STACK_SIZE
	.align		4
.L_19:
        /*0070*/ 	.byte	0x04, 0x1e
        /*0072*/ 	.short	(.L_21 - .L_20)
.L_20:
        /*0074*/ 	.word	0x00000000


	//----- nvinfo : EIATTR_CBANK_PARAM_SIZE
	.align		4
.L_21:
        /*0078*/ 	.byte	0x03, 0x19
        /*007a*/ 	.short	0x0020


	//----- nvinfo : EIATTR_PARAM_CBANK
	.align		4
        /*007c*/ 	.byte	0x04, 0x0a
        /*007e*/ 	.short	(.L_23 - .L_22)
	.align		4
.L_22:
        /*0080*/ 	.word	index@(.nv.constant0._Z35matrix_vector_multiplication_kernelPKfS0_Pfii)
        /*0084*/ 	.short	0x0380
        /*0086*/ 	.short	0x0020


	//----- nvinfo : EIATTR_SW_WAR
	.align		4
.L_23:
        /*0088*/ 	.byte	0x04, 0x36
        /*008a*/ 	.short	(.L_25 - .L_24)
.L_24:
        /*008c*/ 	.word	0x00000008
.L_25:


//--------------------- .nv.callgraph             --------------------------
	.section	.nv.callgraph,"",@"SHT_CUDA_CALLGRAPH"
	.align	4
	.sectionentsize	8
	.align		4
        /*0000*/ 	.word	0x00000000
	.align		4
        /*0004*/ 	.word	0xffffffff
	.align		4
        /*0008*/ 	.word	0x00000000
	.align		4
        /*000c*/ 	.word	0xfffffffe
	.align		4
        /*0010*/ 	.word	0x00000000
	.align		4
        /*0014*/ 	.word	0xfffffffd
	.align		4
        /*0018*/ 	.word	0x00000000
	.align		4
        /*001c*/ 	.word	0xfffffffc


//--------------------- .text._Z35matrix_vector_multiplication_kernelPKfS0_Pfii --------------------------
	.section	.text._Z35matrix_vector_multiplication_kernelPKfS0_Pfii,"ax",@progbits
	.align	128
        .global         _Z35matrix_vector_multiplication_kernelPKfS0_Pfii
        .type           _Z35matrix_vector_multiplication_kernelPKfS0_Pfii,@function
        .size           _Z35matrix_vector_multiplication_kernelPKfS0_Pfii,(.L_x_8 - _Z35matrix_vector_multiplication_kernelPKfS0_Pfii)
        .other          _Z35matrix_vector_multiplication_kernelPKfS0_Pfii,@"STO_CUDA_ENTRY STV_DEFAULT"
_Z35matrix_vector_multiplication_kernelPKfS0_Pfii:
.text._Z35matrix_vector_multiplication_kernelPKfS0_Pfii:
[----:B------:R-:W-:Y:S01]  /*0000*/  LDC R1, c[0x0][0x37c] ;  /* 0x0000df00ff017b82 */ /* 0x000fe20000000800 */
[----:B------:R-:W0:Y:S07]  /*0010*/  S2R R5, SR_TID.Y ;  /* 0x0000000000057919 */ /* 0x000e2e0000002200 */
[----:B------:R-:W0:Y:S01]  /*0020*/  S2UR UR4, SR_CTAID.Y ;  /* 0x00000000000479c3 */ /* 0x000e220000002600 */
[----:B------:R-:W1:Y:S01]  /*0030*/  LDCU.64 UR6, c[0x0][0x358] ;  /* 0x00006b00ff0677ac */ /* 0x000e620008000a00 */
[----:B------:R-:W-:Y:S01]  /*0040*/  BSSY.RECONVERGENT B0, `(.L_x_0) ;  /* 0x00000ab000007945 */ /* 0x000fe20003800200 */
[----:B------:R-:W-:-:S05]  /*0050*/  HFMA2 R12, -RZ, RZ, 0, 0 ;  /* 0x00000000ff0c7431 */ /* 0x000fca00000001ff */
[----:B------:R-:W0:Y:S08]  /*0060*/  LDC R0, c[0x0][0x364] ;  /* 0x0000d900ff007b82 */ /* 0x000e300000000800 */
[----:B------:R-:W2:Y:S01]  /*0070*/  LDC.64 R2, c[0x0][0x398] ;  /* 0x0000e600ff027b82 */ /* 0x000ea20000000a00 */
[----:B0-----:R-:W-:Y:S01]  /*0080*/  IMAD R0, R0, UR4, R5 ;  /* 0x0000000400007c24 */ /* 0x001fe2000f8e0205 */
[----:B--2---:R-:W-:-:S04]  /*0090*/  ISETP.GE.AND P0, PT, R3, 0x1, PT ;  /* 0x000000010300780c */ /* 0x004fc80003f06270 */
[----:B------:R-:W-:-:S13]  /*00a0*/  ISETP.GE.OR P0, PT, R0, R2, !P0 ;  /* 0x000000020000720c */ /* 0x000fda0004706670 */
[----:B-1----:R-:W-:Y:S05]  /*00b0*/  @P0 BRA `(.L_x_1) ;  /* 0x00000008008c0947 */ /* 0x002fea0003800000 */
[C---:B------:R-:W-:Y:S01]  /*00c0*/  ISETP.GE.U32.AND P1, PT, R3.reuse, 0x10, PT ;  /* 0x000000100300780c */ /* 0x040fe20003f26070 */
[----:B------:R-:W-:Y:S01]  /*00d0*/  IMAD R2, R0, R3, RZ ;  /* 0x0000000300027224 */ /* 0x000fe200078e02ff */
[----:B------:R-:W-:Y:S02]  /*00e0*/  LOP3.LUT R24, R3, 0xf, RZ, 0xc0, !PT ;  /* 0x0000000f03187812 */ /* 0x000fe400078ec0ff */
[----:B------:R-:W-:Y:S02]  /*00f0*/  MOV R12, RZ ;  /* 0x000000ff000c7202 */ /* 0x000fe40000000f00 */
[----:B------:R-:W-:Y:S02]  /*0100*/  ISETP.NE.AND P0, PT, R24, RZ, PT ;  /* 0x000000ff1800720c */ /* 0x000fe40003f05270 */
[----:B------:R-:W-:-:S05]  /*0110*/  MOV R9, RZ ;  /* 0x000000ff00097202 */ /* 0x000fca0000000f00 */
[----:B------:R-:W-:Y:S06]  /*0120*/  @!P1 BRA `(.L_x_2) ;  /* 0x00000004000c9947 */ /* 0x000fec0003800000 */
[----:B------:R-:W0:Y:S01]  /*0130*/  LDC.64 R4, c[0x0][0x380] ;  /* 0x0000e000ff047b82 */ /* 0x000e220000000a00 */
[----:B------:R-:W1:Y:S01]  /*0140*/  LDCU.64 UR4, c[0x0][0x388] ;  /* 0x00007100ff0477ac */ /* 0x000e620008000a00 */
[----:B------:R-:W-:Y:S02]  /*0150*/  LOP3.LUT R9, R3, 0x7ffffff0, RZ, 0xc0, !PT ;  /* 0x7ffffff003097812 */ /* 0x000fe400078ec0ff */
[----:B------:R-:W-:Y:S02]  /*0160*/  MOV R12, RZ ;  /* 0x000000ff000c7202 */ /* 0x000fe40000000f00 */
[----:B------:R-:W-:Y:S01]  /*0170*/  IADD3 R8, PT, PT, -R9, RZ, RZ ;  /* 0x000000ff09087210 */ /* 0x000fe20007ffe1ff */
[----:B-1----:R-:W-:-:S04]  /*0180*/  UIADD3 UR4, UP0, UPT, UR4, 0x20, URZ ;  /* 0x0000002004047890 */ /* 0x002fc8000ff1e0ff */
[----:B------:R-:W-:Y:S01]  /*0190*/  UIADD3.X UR5, UPT, UPT, URZ, UR5, URZ, UP0, !UPT ;  /* 0x00000005ff057290 */ /* 0x000fe200087fe4ff */
[----:B0-----:R-:W-:-:S04]  /*01a0*/  IMAD.WIDE.U32 R4, R2, 0x4, R4 ;  /* 0x0000000402047825 */ /* 0x001fc800078e0004 */
[----:B------:R-:W-:Y:S01]  /*01b0*/  IMAD.U32 R6, RZ, RZ, UR4 ;  /* 0x00000004ff067e24 */ /* 0x000fe2000f8e00ff */
[----:B------:R-:W-:Y:S02]  /*01c0*/  IADD3 R4, P1, PT, R4, 0x20, RZ ;  /* 0x0000002004047810 */ /* 0x000fe40007f3e0ff */
[----:B------:R-:W-:-:S03]  /*01d0*/  MOV R7, UR5 ;  /* 0x0000000500077c02 */ /* 0x000fc60008000f00 */
[----:B------:R-:W-:-:S08]  /*01e0*/  IMAD.X R5, RZ, RZ, R5, P1 ;  /* 0x000000ffff057224 */ /* 0x000fd000008e0605 */
.L_x_3:
[----:B------:R-:W2:Y:S04]  /*01f0*/  LDG.E R13, desc[UR6][R4.64+-0x20] ;  /* 0xffffe006040d7981 */ /* 0x000ea8000c1e1900 */
[----:B------:R-:W2:Y:S04]  /*0200*/  LDG.E R14, desc[UR6][R6.64+-0x20] ;  /* 0xffffe006060e7981 */ /* 0x000ea8000c1e1900 */
[----:B------:R-:W3:Y:S04]  /*0210*/  LDG.E R15, desc[UR6][R4.64+-0x1c] ;  /* 0xffffe406040f7981 */ /* 0x000ee8000c1e1900 */
[----:B------:R-:W3:Y:S04]  /*0220*/  LDG.E R25, desc[UR6][R6.64+-0x1c] ;  /* 0xffffe40606197981 */ /* 0x000ee8000c1e1900 */
[----:B------:R-:W4:Y:S04]  /*0230*/  LDG.E R16, desc[UR6][R4.64+-0x18] ;  /* 0xffffe80604107981 */ /* 0x000f28000c1e1900 */
[----:B------:R-:W4:Y:S04]  /*0240*/  LDG.E R17, desc[UR6][R6.64+-0x18] ;  /* 0xffffe80606117981 */ /* 0x000f28000c1e1900 */
[----:B------:R-:W5:Y:S04]  /*0250*/  LDG.E R20, desc[UR6][R4.64+-0x14] ;  /* 0xffffec0604147981 */ /* 0x000f68000c1e1900 */
[----:B------:R-:W5:Y:S04]  /*0260*/  LDG.E R21, desc[UR6][R6.64+-0x14] ;  /* 0xffffec0606157981 */ /* 0x000f68000c1e1900 */
[----:B------:R-:W5:Y:S04]  /*0270*/  LDG.E R22, desc[UR6][R4.64+-0x10] ;  /* 0xfffff00604167981 */ /* 0x000f68000c1e1900 */
[----:B------:R-:W5:Y:S04]  /*0280*/  LDG.E R23, desc[UR6][R6.64+-0x10] ;  /* 0xfffff00606177981 */ /* 0x000f68000c1e1900 */
[----:B------:R-:W5:Y:S04]  /*0290*/  LDG.E R18, desc[UR6][R4.64+-0xc] ;  /* 0xfffff40604127981 */ /* 0x000f68000c1e1900 */
[----:B------:R-:W5:Y:S04]  /*02a0*/  LDG.E R19, desc[UR6][R6.64+-0xc] ;  /* 0xfffff40606137981 */ /* 0x000f68000c1e1900 */
[----:B------:R-:W5:Y:S04]  /*02b0*/  LDG.E R10, desc[UR6][R4.64+-0x8] ;  /* 0xfffff806040a7981 */ /* 0x000f68000c1e1900 */
[----:B------:R-:W5:Y:S01]  /*02c0*/  LDG.E R11, desc[UR6][R6.64+-0x8] ;  /* 0xfffff806060b7981 */ /* 0x000f62000c1e1900 */
[----:B--2---:R-:W-:-:S03]  /*02d0*/  FFMA R14, R13, R14, R12 ;  /* 0x0000000e0d0e7223 */ /* 0x004fc6000000000c */
[----:B------:R-:W2:Y:S04]  /*02e0*/  LDG.E R12, desc[UR6][R4.64+-0x4] ;  /* 0xfffffc06040c7981 */ /* 0x000ea8000c1e1900 */
[----:B------:R-:W2:Y:S01]  /*02f0*/  LDG.E R13, desc[UR6][R6.64+-0x4] ;  /* 0xfffffc06060d7981 */ /* 0x000ea2000c1e1900 */
[----:B---3--:R-:W-:-:S03]  /*0300*/  FFMA R25, R15, R25, R14 ;  /* 0x000000190f197223 */ /* 0x008fc6000000000e */
[----:B------:R-:W3:Y:S04]  /*0310*/  LDG.E R14, desc[UR6][R4.64] ;  /* 0x00000006040e7981 */ /* 0x000ee8000c1e1900 */
[----:B------:R-:W3:Y:S01]  /*0320*/  LDG.E R15, desc[UR6][R6.64] ;  /* 0x00000006060f7981 */ /* 0x000ee2000c1e1900 */
[----:B----4-:R-:W-:-:S03]  /*0330*/  FFMA R25, R16, R17, R25 ;  /* 0x0000001110197223 */ /* 0x010fc60000000019 */
[----:B------:R-:W4:Y:S04]  /*0340*/  LDG.E R16, desc[UR6][R4.64+0x4] ;  /* 0x0000040604107981 */ /* 0x000f28000c1e1900 */
[----:B------:R-:W4:Y:S01]  /*0350*/  LDG.E R17, desc[UR6][R6.64+0x4] ;  /* 0x0000040606117981 */ /* 0x000f22000c1e1900 */
[----:B-----5:R-:W-:-:S03]  /*0360*/  FFMA R25, R20, R21, R25 ;  /* 0x0000001514197223 */ /* 0x020fc60000000019 */
[----:B------:R-:W5:Y:S04]  /*0370*/  LDG.E R20, desc[UR6][R4.64+0x8] ;  /* 0x0000080604147981 */ /* 0x000f68000c1e1900 */
[----:B------:R-:W5:Y:S01]  /*0380*/  LDG.E R21, desc[UR6][R6.64+0x8] ;  /* 0x0000080606157981 */ /* 0x000f62000c1e1900 */
[----:B------:R-:W-:-:S03]  /*0390*/  FFMA R25, R22, R23, R25 ;  /* 0x0000001716197223 */ /* 0x000fc60000000019 */
        /* <DEDUP_REMOVED lines=8> */
[----:B--2---:R-:W-:-:S03]  /*0420*/  FFMA R25, R12, R13, R25 ;  /* 0x0000000d0c197223 */ /* 0x004fc60000000019 */
[----:B------:R-:W2:Y:S04]  /*0430*/  LDG.E R13, desc[UR6][R4.64+0x18] ;  /* 0x00001806040d7981 */ /* 0x000ea8000c1e1900 */
[----:B------:R-:W2:Y:S01]  /*0440*/  LDG.E R12, desc[UR6][R6.64+0x18] ;  /* 0x00001806060c7981 */ /* 0x000ea2000c1e1900 */
[----:B---3--:R-:W-:-:S03]  /*0450*/  FFMA R25, R14, R15, R25 ;  /* 0x0000000f0e197223 */ /* 0x008fc60000000019 */
[----:B------:R0:W3:Y:S04]  /*0460*/  LDG.E R14, desc[UR6][R4.64+0x1c] ;  /* 0x00001c06040e7981 */ /* 0x0000e8000c1e1900 */
[----:B------:R1:W3:Y:S01]  /*0470*/  LDG.E R15, desc[UR6][R6.64+0x1c] ;  /* 0x00001c06060f7981 */ /* 0x0002e2000c1e1900 */
[----:B------:R-:W-:Y:S01]  /*0480*/  IADD3 R8, PT, PT, R8, 0x10, RZ ;  /* 0x0000001008087810 */ /* 0x000fe20007ffe0ff */
[----:B----4-:R-:W-:-:S03]  /*0490*/  FFMA R17, R16, R17, R25 ;  /* 0x0000001110117223 */ /* 0x010fc60000000019 */
[----:B------:R-:W-:Y:S02]  /*04a0*/  ISETP.NE.AND P1, PT, R8, RZ, PT ;  /* 0x000000ff0800720c */ /* 0x000fe40003f25270 */
[----:B0-----:R-:W-:Y:S01]  /*04b0*/  IADD3 R4, P2, PT, R4, 0x40, RZ ;  /* 0x0000004004047810 */ /* 0x001fe20007f5e0ff */
[----:B-----5:R-:W-:Y:S01]  /*04c0*/  FFMA R17, R20, R21, R17 ;  /* 0x0000001514117223 */ /* 0x020fe20000000011 */
[----:B-1----:R-:W-:Y:S02]  /*04d0*/  IADD3 R6, P3, PT, R6, 0x40, RZ ;  /* 0x0000004006067810 */ /* 0x002fe40007f7e0ff */
[----:B------:R-:W-:-:S03]  /*04e0*/  IADD3.X R5, PT, PT, RZ, R5, RZ, P2, !PT ;  /* 0x00000005ff057210 */ /* 0x000fc600017fe4ff */
[----:B------:R-:W-:Y:S02]  /*04f0*/  IMAD.X R7, RZ, RZ, R7, P3 ;  /* 0x000000ffff077224 */ /* 0x000fe400018e0607 */
[----:B------:R-:W-:-:S04]  /*0500*/  FFMA R17, R22, R23, R17 ;  /* 0x0000001716117223 */ /* 0x000fc80000000011 */
[----:B------:R-:W-:-:S04]  /*0510*/  FFMA R17, R18, R19, R17 ;  /* 0x0000001312117223 */ /* 0x000fc80000000011 */
[----:B------:R-:W-:-:S04]  /*0520*/  FFMA R10, R10, R11, R17 ;  /* 0x0000000b0a0a7223 */ /* 0x000fc80000000011 */
[----:B--2---:R-:W-:-:S04]  /*0530*/  FFMA R13, R13, R12, R10 ;  /* 0x0000000c0d0d7223 */ /* 0x004fc8000000000a */
[----:B---3--:R-:W-:Y:S01]  /*0540*/  FFMA R12, R14, R15, R13 ;  /* 0x0000000f0e0c7223 */ /* 0x008fe2000000000d */
[----:B------:R-:W-:Y:S06]  /*0550*/  @P1 BRA `(.L_x_3) ;  /* 0xfffffffc00241947 */ /* 0x000fec000383ffff */
.L_x_2:
[----:B------:R-:W-:Y:S05]  /*0560*/  @!P0 BRA `(.L_x_1) ;  /* 0x0000000400608947 */ /* 0x000fea0003800000 */
[----:B------:R-:W-:Y:S02]  /*0570*/  ISETP.GE.U32.AND P0, PT, R24, 0x8, PT ;  /* 0x000000081800780c */ /* 0x000fe40003f06070 */
[----:B------:R-:W-:-:S04]  /*0580*/  LOP3.LUT R19, R3, 0x7, RZ, 0xc0, !PT ;  /* 0x0000000703137812 */ /* 0x000fc800078ec0ff */
[----:B------:R-:W-:-:S07]  /*0590*/  ISETP.NE.AND P1, PT, R19, RZ, PT ;  /* 0x000000ff1300720c */ /* 0x000fce0003f25270 */
[----:B------:R-:W-:Y:S06]  /*05a0*/  @!P0 BRA `(.L_x_4) ;  /* 0x00000000008c8947 */ /* 0x000fec0003800000 */
[----:B------:R-:W0:Y:S01]  /*05b0*/  LDC.64 R10, c[0x0][0x380] ;  /* 0x0000e000ff0a7b82 */ /* 0x000e220000000a00 */
[----:B------:R-:W1:Y:S01]  /*05c0*/  LDCU.64 UR4, c[0x0][0x380] ;  /* 0x00007000ff0477ac */ /* 0x000e620008000a00 */
[CC--:B------:R-:W-:Y:S02]  /*05d0*/  IADD3 R7, PT, PT, R2.reuse, R9.reuse, RZ ;  /* 0x0000000902077210 */ /* 0x0c0fe40007ffe0ff */
[----:B------:R-:W-:-:S04]  /*05e0*/  IADD3 R8, P0, PT, R2, R9, RZ ;  /* 0x0000000902087210 */ /* 0x000fc80007f1e0ff */
[----:B------:R-:W2:Y:S01]  /*05f0*/  LDC.64 R4, c[0x0][0x388] ;  /* 0x0000e200ff047b82 */ /* 0x000ea20000000a00 */
[----:B0-----:R-:W-:Y:S01]  /*0600*/  IMAD.WIDE.U32 R10, R7, 0x4, R10 ;  /* 0x00000004070a7825 */ /* 0x001fe200078e000a */
[----:B------:R-:W-:Y:S02]  /*0610*/  IADD3.X R7, PT, PT, RZ, RZ, RZ, P0, !PT ;  /* 0x000000ffff077210 */ /* 0x000fe400007fe4ff */
[C---:B-1----:R-:W-:Y:S02]  /*0620*/  LEA R6, P0, R8.reuse, UR4, 0x2 ;  /* 0x0000000408067c11 */ /* 0x042fe4000f8010ff */
[----:B------:R-:W3:Y:S02]  /*0630*/  LDG.E R17, desc[UR6][R10.64] ;  /* 0x000000060a117981 */ /* 0x000ee4000c1e1900 */
[----:B------:R-:W-:Y:S01]  /*0640*/  LEA.HI.X R7, R8, UR5, R7, 0x2, P0 ;  /* 0x0000000508077c11 */ /* 0x000fe200080f1407 */
[----:B--2---:R-:W-:-:S04]  /*0650*/  IMAD.WIDE.U32 R4, R9, 0x4, R4 ;  /* 0x0000000409047825 */ /* 0x004fc800078e0004 */
[----:B------:R-:W2:Y:S04]  /*0660*/  LDG.E R20, desc[UR6][R6.64+0x4] ;  /* 0x0000040606147981 */ /* 0x000ea8000c1e1900 */
[----:B------:R-:W3:Y:S04]  /*0670*/  LDG.E R18, desc[UR6][R4.64] ;  /* 0x0000000604127981 */ /* 0x000ee8000c1e1900 */
[----:B------:R-:W2:Y:S04]  /*0680*/  LDG.E R21, desc[UR6][R4.64+0x4] ;  /* 0x0000040604157981 */ /* 0x000ea8000c1e1900 */
        /* <DEDUP_REMOVED lines=12> */
[----:B------:R-:W-:Y:S01]  /*0750*/  IADD3 R9, PT, PT, R9, 0x8, RZ ;  /* 0x0000000809097810 */ /* 0x000fe20007ffe0ff */
[----:B---3--:R-:W-:-:S04]  /*0760*/  FFMA R17, R17, R18, R12 ;  /* 0x0000001211117223 */ /* 0x008fc8000000000c */
[----:B--2---:R-:W-:-:S04]  /*0770*/  FFMA R17, R20, R21, R17 ;  /* 0x0000001514117223 */ /* 0x004fc80000000011 */
[----:B----4-:R-:W-:-:S04]  /*0780*/  FFMA R17, R22, R23, R17 ;  /* 0x0000001716117223 */ /* 0x010fc80000000011 */
[----:B-----5:R-:W-:-:S04]  /*0790*/  FFMA R24, R24, R25, R17 ;  /* 0x0000001918187223 */ /* 0x020fc80000000011 */
[----:B------:R-:W-:-:S04]  /*07a0*/  FFMA R15, R15, R16, R24 ;  /* 0x000000100f0f7223 */ /* 0x000fc80000000018 */
[----:B------:R-:W-:-:S04]  /*07b0*/  FFMA R13, R10, R13, R15 ;  /* 0x0000000d0a0d7223 */ /* 0x000fc8000000000f */
[----:B------:R-:W-:-:S04]  /*07c0*/  FFMA R11, R8, R11, R13 ;  /* 0x0000000b080b7223 */ /* 0x000fc8000000000d */
[----:B------:R-:W-:-:S07]  /*07d0*/  FFMA R12, R14, R26, R11 ;  /* 0x0000001a0e0c7223 */ /* 0x000fce000000000b */
.L_x_4:
[----:B------:R-:W-:Y:S05]  /*07e0*/  @!P1 BRA `(.L_x_1) ;  /* 0x0000000000c09947 */ /* 0x000fea0003800000 */
[----:B------:R-:W-:Y:S02]  /*07f0*/  ISETP.GE.U32.AND P0, PT, R19, 0x4, PT ;  /* 0x000000041300780c */ /* 0x000fe40003f06070 */
[----:B------:R-:W-:-:S04]  /*0800*/  LOP3.LUT R3, R3, 0x3, RZ, 0xc0, !PT ;  /* 0x0000000303037812 */ /* 0x000fc800078ec0ff */
[----:B------:R-:W-:-:S07]  /*0810*/  ISETP.NE.AND P1, PT, R3, RZ, PT ;  /* 0x000000ff0300720c */ /* 0x000fce0003f25270 */
[----:B------:R-:W-:Y:S06]  /*0820*/  @!P0 BRA `(.L_x_5) ;  /* 0x00000000005c8947 */ /* 0x000fec0003800000 */
[----:B------:R-:W0:Y:S01]  /*0830*/  LDC.64 R4, c[0x0][0x380] ;  /* 0x0000e000ff047b82 */ /* 0x000e220000000a00 */
[----:B------:R-:W1:Y:S01]  /*0840*/  LDCU.64 UR4, c[0x0][0x380] ;  /* 0x00007000ff0477ac */ /* 0x000e620008000a00 */
[C---:B------:R-:W-:Y:S01]  /*0850*/  IMAD.IADD R11, R2.reuse, 0x1, R9 ;  /* 0x00000001020b7824 */ /* 0x040fe200078e0209 */
[----:B------:R-:W-:-:S05]  /*0860*/  IADD3 R8, P0, PT, R2, R9, RZ ;  /* 0x0000000902087210 */ /* 0x000fca0007f1e0ff */
[----:B------:R-:W2:Y:S01]  /*0870*/  LDC.64 R6, c[0x0][0x388] ;  /* 0x0000e200ff067b82 */ /* 0x000ea20000000a00 */
[----:B0-----:R-:W-:Y:S01]  /*0880*/  IMAD.WIDE.U32 R10, R11, 0x4, R4 ;  /* 0x000000040b0a7825 */ /* 0x001fe200078e0004 */
[----:B------:R-:W-:Y:S02]  /*0890*/  IADD3.X R5, PT, PT, RZ, RZ, RZ, P0, !PT ;  /* 0x000000ffff057210 */ /* 0x000fe400007fe4ff */
[----:B-1----:R-:W-:-:S03]  /*08a0*/  LEA R4, P0, R8, UR4, 0x2 ;  /* 0x0000000408047c11 */ /* 0x002fc6000f8010ff */
[----:B------:R-:W3:Y:S01]  /*08b0*/  LDG.E R11, desc[UR6][R10.64] ;  /* 0x000000060a0b7981 */ /* 0x000ee2000c1e1900 */
        /* <DEDUP_REMOVED lines=8> */
[----:B------:R-:W5:Y:S01]  /*0940*/  LDG.E R18, desc[UR6][R6.64+0xc] ;  /* 0x00000c0606127981 */ /* 0x000f62000c1e1900 */
[----:B------:R-:W-:Y:S01]  /*0950*/  IADD3 R9, PT, PT, R9, 0x4, RZ ;  /* 0x0000000409097810 */ /* 0x000fe20007ffe0ff */
[----:B---3--:R-:W-:-:S04]  /*0960*/  FFMA R8, R11, R8, R12 ;  /* 0x000000080b087223 */ /* 0x008fc8000000000c */
[----:B--2---:R-:W-:-:S04]  /*0970*/  FFMA R8, R13, R14, R8 ;  /* 0x0000000e0d087223 */ /* 0x004fc80000000008 */
[----:B----4-:R-:W-:-:S04]  /*0980*/  FFMA R8, R15, R16, R8 ;  /* 0x000000100f087223 */ /* 0x010fc80000000008 */
[----:B-----5:R-:W-:-:S07]  /*0990*/  FFMA R12, R17, R18, R8 ;  /* 0x00000012110c7223 */ /* 0x020fce0000000008 */
.L_x_5:
[----:B------:R-:W-:Y:S05]  /*09a0*/  @!P1 BRA `(.L_x_1) ;  /* 0x0000000000509947 */ /* 0x000fea0003800000 */
[----:B------:R-:W0:Y:S01]  /*09b0*/  LDC.64 R6, c[0x0][0x380] ;  /* 0x0000e000ff067b82 */ /* 0x000e220000000a00 */
[----:B------:R-:W-:-:S07]  /*09c0*/  IADD3 R11, PT, PT, R2, R9, RZ ;  /* 0x00000009020b7210 */ /* 0x000fce0007ffe0ff */
[----:B------:R-:W1:Y:S01]  /*09d0*/  LDC.64 R4, c[0x0][0x388] ;  /* 0x0000e200ff047b82 */ /* 0x000e620000000a00 */
[----:B0-----:R-:W-:-:S03]  /*09e0*/  IMAD.WIDE.U32 R6, R11, 0x4, R6 ;  /* 0x000000040b067825 */ /* 0x001fc600078e0006 */
[----:B------:R-:W-:Y:S02]  /*09f0*/  MOV R2, R6 ;  /* 0x0000000600027202 */ /* 0x000fe40000000f00 */
[----:B------:R-:W-:Y:S01]  /*0a00*/  IADD3 R6, PT, PT, -R3, RZ, RZ ;  /* 0x000000ff03067210 */ /* 0x000fe20007ffe1ff */
[----:B-1----:R-:W-:-:S04]  /*0a10*/  IMAD.WIDE.U32 R4, R9, 0x4, R4 ;  /* 0x0000000409047825 */ /* 0x002fc800078e0004 */
[----:B------:R-:W-:-:S07]  /*0a20*/  IMAD.MOV.U32 R8, RZ, RZ, R4 ;  /* 0x000000ffff087224 */ /* 0x000fce00078e0004 */
.L_x_6:
[----:B------:R-:W-:Y:S01]  /*0a30*/  MOV R3, R7 ;  /* 0x0000000700037202 */ /* 0x000fe20000000f00 */
[----:B------:R-:W-:-:S05]  /*0a40*/  IMAD.MOV.U32 R4, RZ, RZ, R8 ;  /* 0x000000ffff047224 */ /* 0x000fca00078e0008 */
[----:B------:R0:W2:Y:S04]  /*0a50*/  LDG.E R3, desc[UR6][R2.64] ;  /* 0x0000000602037981 */ /* 0x0000a8000c1e1900 */
[----:B------:R1:W2:Y:S01]  /*0a60*/  LDG.E R4, desc[UR6][R4.64] ;  /* 0x0000000604047981 */ /* 0x0002a2000c1e1900 */
[----:B------:R-:W-:Y:S02]  /*0a70*/  IADD3 R6, PT, PT, R6, 0x1, RZ ;  /* 0x0000000106067810 */ /* 0x000fe40007ffe0ff */
[----:B------:R-:W-:Y:S02]  /*0a80*/  IADD3 R8, P1, PT, R8, 0x4, RZ ;  /* 0x0000000408087810 */ /* 0x000fe40007f3e0ff */
[----:B------:R-:W-:Y:S02]  /*0a90*/  ISETP.NE.AND P0, PT, R6, RZ, PT ;  /* 0x000000ff0600720c */ /* 0x000fe40003f05270 */
[----:B0-----:R-:W-:-:S02]  /*0aa0*/  IADD3 R2, P2, PT, R2, 0x4, RZ ;  /* 0x0000000402027810 */ /* 0x001fc40007f5e0ff */
[----:B-1----:R-:W-:Y:S02]  /*0ab0*/  IADD3.X R5, PT, PT, RZ, R5, RZ, P1, !PT ;  /* 0x00000005ff057210 */ /* 0x002fe40000ffe4ff */
[----:B------:R-:W-:Y:S01]  /*0ac0*/  IADD3.X R7, PT, PT, RZ, R7, RZ, P2, !PT ;  /* 0x00000007ff077210 */ /* 0x000fe200017fe4ff */
[----:B--2---:R-:W-:-:S06]  /*0ad0*/  FFMA R12, R3, R4, R12 ;  /* 0x00000004030c7223 */ /* 0x004fcc000000000c */
[----:B------:R-:W-:Y:S05]  /*0ae0*/  @P0 BRA `(.L_x_6) ;  /* 0xfffffffc00d00947 */ /* 0x000fea000383ffff */
.L_x_1:
[----:B------:R-:W-:Y:S05]  /*0af0*/  BSYNC.RECONVERGENT B0 ;  /* 0x0000000000007941 */ /* 0x000fea0003800200 */
.L_x_0:
[----:B------:R-:W0:Y:S02]  /*0b00*/  LDC.64 R2, c[0x0][0x390] ;  /* 0x0000e400ff027b82 */ /* 0x000e240000000a00 */
[----:B0-----:R-:W-:-:S05]  /*0b10*/  IMAD.WIDE.U32 R2, R0, 0x4, R2 ;  /* 0x0000000400027825 */ /* 0x001fca00078e0002 */
[----:B------:R-:W-:Y:S01]  /*0b20*/  STG.E desc[UR6][R2.64], R12 ;  /* 0x0000000c02007986 */ /* 0x000fe2000c101906 */
[----:B------:R-:W-:Y:S05]  /*0b30*/  EXIT ;  /* 0x000000000000794d */ /* 0x000fea0003800000 */
.L_x_7:
[----:B------:R-:W-:-:S00]  /*0b40*/  BRA `(.L_x_7) ;  /* 0xfffffffc00fc7947 */ /* 0x000fc0000383ffff */
[----:B------:R-:W-:-:S00]  /*0b50*/  NOP ;  /* 0x0000000000007918 */ /* 0x000fc00000000000 */
        /* <DEDUP_REMOVED lines=10> */
.L_x_8:


//--------------------- .nv.shared.reserved.0     --------------------------
	.section	.nv.shared.reserved.0,"aw",@nobits
	.weak		__nv_reservedSMEM_offset_0_alias
	.size		__nv_reservedSMEM_offset_0_alias, 0, 64
	.other		__nv_reservedSMEM_offset_0_alias,@"STO_CUDA_RESERVED_SHARED STV_DEFAULT"
__nv_reservedSMEM_offset_0_alias:
	.zero		0
	.zero		64


//--------------------- .nv.constant0._Z35matrix_vector_multiplication_kernelPKfS0_Pfii --------------------------
	.section	.nv.constant0._Z35matrix_vector_multiplication_kernelPKfS0_Pfii,"a",@progbits
	.sectionflags	@""
	.align	4
.nv.constant0._Z35matrix_vector_multiplication_kernelPKfS0_Pfii:
	.zero		928


//--------------------- SYMBOLS --------------------------

	.type		.nv.reservedSmem.offset0,@object
	.size		.nv.reservedSmem.offset0,0x4
